//
// Generated by NVIDIA NVVM Compiler
//
// Compiler Build ID: CL-36424714
// Cuda compilation tools, release 13.0, V13.0.88
// Based on NVVM 20.0.0
//

.version 9.0
.target sm_100
.address_size 64

	// .globl	_Z12matmul_tiledPKfS0_Pfiii
// _ZZ12matmul_tiledPKfS0_PfiiiE2As has been demoted
// _ZZ12matmul_tiledPKfS0_PfiiiE2Bs has been demoted

.visible .entry _Z12matmul_tiledPKfS0_Pfiii(
	.param .u64 .ptr .align 1 _Z12matmul_tiledPKfS0_Pfiii_param_0,
	.param .u64 .ptr .align 1 _Z12matmul_tiledPKfS0_Pfiii_param_1,
	.param .u64 .ptr .align 1 _Z12matmul_tiledPKfS0_Pfiii_param_2,
	.param .u32 _Z12matmul_tiledPKfS0_Pfiii_param_3,
	.param .u32 _Z12matmul_tiledPKfS0_Pfiii_param_4,
	.param .u32 _Z12matmul_tiledPKfS0_Pfiii_param_5
)
{
	.reg .pred 	%p<12>;
	.reg .b32 	%r<43>;
	.reg .b32 	%f<111>;
	.reg .b64 	%rd<13>;
	// demoted variable
	.shared .align 4 .b8 _ZZ12matmul_tiledPKfS0_PfiiiE2As[4096];
	// demoted variable
	.shared .align 4 .b8 _ZZ12matmul_tiledPKfS0_PfiiiE2Bs[4096];
	ld.param.u64 	%rd4, [_Z12matmul_tiledPKfS0_Pfiii_param_0];
	ld.param.u64 	%rd5, [_Z12matmul_tiledPKfS0_Pfiii_param_1];
	ld.param.u64 	%rd6, [_Z12matmul_tiledPKfS0_Pfiii_param_2];
	ld.param.u32 	%r24, [_Z12matmul_tiledPKfS0_Pfiii_param_3];
	ld.param.u32 	%r25, [_Z12matmul_tiledPKfS0_Pfiii_param_4];
	ld.param.u32 	%r26, [_Z12matmul_tiledPKfS0_Pfiii_param_5];
	mov.u32 	%r27, %ctaid.y;
	shl.b32 	%r28, %r27, 5;
	mov.u32 	%r40, %tid.y;
	add.s32 	%r2, %r28, %r40;
	mov.u32 	%r29, %ctaid.x;
	shl.b32 	%r3, %r29, 5;
	mov.u32 	%r38, %tid.x;
	add.s32 	%r5, %r3, %r38;
	setp.lt.s32 	%p1, %r26, 1;
	mov.f32 	%f110, 0f00000000;
	@%p1 bra 	$L__BB0_7;
	add.s32 	%r30, %r26, 31;
	shr.u32 	%r31, %r30, 5;
	shl.b32 	%r32, %r40, 7;
	mov.u32 	%r33, _ZZ12matmul_tiledPKfS0_PfiiiE2As;
	add.s32 	%r6, %r33, %r32;
	shl.b32 	%r34, %r38, 2;
	add.s32 	%r7, %r6, %r34;
	mov.u32 	%r35, _ZZ12matmul_tiledPKfS0_PfiiiE2Bs;
	add.s32 	%r9, %r35, %r34;
	add.s32 	%r8, %r9, %r32;
	neg.s32 	%r42, %r31;
	mad.lo.s32 	%r36, %r40, %r25, %r38;
	add.s32 	%r41, %r36, %r3;
	shl.b32 	%r12, %r25, 5;
	mad.lo.s32 	%r39, %r26, %r2, %r38;
	cvta.to.global.u64 	%rd1, %rd4;
	cvta.to.global.u64 	%rd2, %rd5;
	mov.f32 	%f110, 0f00000000;
$L__BB0_2:
	setp.ge.s32 	%p2, %r2, %r24;
	mul.wide.s32 	%rd7, %r39, 4;
	add.s64 	%rd3, %rd1, %rd7;
	setp.ge.s32 	%p3, %r38, %r26;
	mov.f32 	%f108, 0f00000000;
	or.pred  	%p4, %p2, %p3;
	@%p4 bra 	$L__BB0_4;
	ld.global.nc.f32 	%f108, [%rd3];
$L__BB0_4:
	setp.ge.s32 	%p5, %r5, %r25;
	st.shared.f32 	[%r7], %f108;
	setp.ge.s32 	%p6, %r40, %r26;
	mov.f32 	%f109, 0f00000000;
	or.pred  	%p7, %p5, %p6;
	@%p7 bra 	$L__BB0_6;
	mul.wide.s32 	%rd8, %r41, 4;
	add.s64 	%rd9, %rd2, %rd8;
	ld.global.nc.f32 	%f109, [%rd9];
$L__BB0_6:
	st.shared.f32 	[%r8], %f109;
	bar.sync 	0;
	ld.shared.f32 	%f12, [%r6];
	ld.shared.f32 	%f13, [%r9];
	fma.rn.f32 	%f14, %f12, %f13, %f110;
	ld.shared.f32 	%f15, [%r6+4];
	ld.shared.f32 	%f16, [%r9+128];
	fma.rn.f32 	%f17, %f15, %f16, %f14;
	ld.shared.f32 	%f18, [%r6+8];
	ld.shared.f32 	%f19, [%r9+256];
	fma.rn.f32 	%f20, %f18, %f19, %f17;
	ld.shared.f32 	%f21, [%r6+12];
	ld.shared.f32 	%f22, [%r9+384];
	fma.rn.f32 	%f23, %f21, %f22, %f20;
	ld.shared.f32 	%f24, [%r6+16];
	ld.shared.f32 	%f25, [%r9+512];
	fma.rn.f32 	%f26, %f24, %f25, %f23;
	ld.shared.f32 	%f27, [%r6+20];
	ld.shared.f32 	%f28, [%r9+640];
	fma.rn.f32 	%f29, %f27, %f28, %f26;
	ld.shared.f32 	%f30, [%r6+24];
	ld.shared.f32 	%f31, [%r9+768];
	fma.rn.f32 	%f32, %f30, %f31, %f29;
	ld.shared.f32 	%f33, [%r6+28];
	ld.shared.f32 	%f34, [%r9+896];
	fma.rn.f32 	%f35, %f33, %f34, %f32;
	ld.shared.f32 	%f36, [%r6+32];
	ld.shared.f32 	%f37, [%r9+1024];
	fma.rn.f32 	%f38, %f36, %f37, %f35;
	ld.shared.f32 	%f39, [%r6+36];
	ld.shared.f32 	%f40, [%r9+1152];
	fma.rn.f32 	%f41, %f39, %f40, %f38;
	ld.shared.f32 	%f42, [%r6+40];
	ld.shared.f32 	%f43, [%r9+1280];
	fma.rn.f32 	%f44, %f42, %f43, %f41;
	ld.shared.f32 	%f45, [%r6+44];
	ld.shared.f32 	%f46, [%r9+1408];
	fma.rn.f32 	%f47, %f45, %f46, %f44;
	ld.shared.f32 	%f48, [%r6+48];
	ld.shared.f32 	%f49, [%r9+1536];
	fma.rn.f32 	%f50, %f48, %f49, %f47;
	ld.shared.f32 	%f51, [%r6+52];
	ld.shared.f32 	%f52, [%r9+1664];
	fma.rn.f32 	%f53, %f51, %f52, %f50;
	ld.shared.f32 	%f54, [%r6+56];
	ld.shared.f32 	%f55, [%r9+1792];
	fma.rn.f32 	%f56, %f54, %f55, %f53;
	ld.shared.f32 	%f57, [%r6+60];
	ld.shared.f32 	%f58, [%r9+1920];
	fma.rn.f32 	%f59, %f57, %f58, %f56;
	ld.shared.f32 	%f60, [%r6+64];
	ld.shared.f32 	%f61, [%r9+2048];
	fma.rn.f32 	%f62, %f60, %f61, %f59;
	ld.shared.f32 	%f63, [%r6+68];
	ld.shared.f32 	%f64, [%r9+2176];
	fma.rn.f32 	%f65, %f63, %f64, %f62;
	ld.shared.f32 	%f66, [%r6+72];
	ld.shared.f32 	%f67, [%r9+2304];
	fma.rn.f32 	%f68, %f66, %f67, %f65;
	ld.shared.f32 	%f69, [%r6+76];
	ld.shared.f32 	%f70, [%r9+2432];
	fma.rn.f32 	%f71, %f69, %f70, %f68;
	ld.shared.f32 	%f72, [%r6+80];
	ld.shared.f32 	%f73, [%r9+2560];
	fma.rn.f32 	%f74, %f72, %f73, %f71;
	ld.shared.f32 	%f75, [%r6+84];
	ld.shared.f32 	%f76, [%r9+2688];
	fma.rn.f32 	%f77, %f75, %f76, %f74;
	ld.shared.f32 	%f78, [%r6+88];
	ld.shared.f32 	%f79, [%r9+2816];
	fma.rn.f32 	%f80, %f78, %f79, %f77;
	ld.shared.f32 	%f81, [%r6+92];
	ld.shared.f32 	%f82, [%r9+2944];
	fma.rn.f32 	%f83, %f81, %f82, %f80;
	ld.shared.f32 	%f84, [%r6+96];
	ld.shared.f32 	%f85, [%r9+3072];
	fma.rn.f32 	%f86, %f84, %f85, %f83;
	ld.shared.f32 	%f87, [%r6+100];
	ld.shared.f32 	%f88, [%r9+3200];
	fma.rn.f32 	%f89, %f87, %f88, %f86;
	ld.shared.f32 	%f90, [%r6+104];
	ld.shared.f32 	%f91, [%r9+3328];
	fma.rn.f32 	%f92, %f90, %f91, %f89;
	ld.shared.f32 	%f93, [%r6+108];
	ld.shared.f32 	%f94, [%r9+3456];
	fma.rn.f32 	%f95, %f93, %f94, %f92;
	ld.shared.f32 	%f96, [%r6+112];
	ld.shared.f32 	%f97, [%r9+3584];
	fma.rn.f32 	%f98, %f96, %f97, %f95;
	ld.shared.f32 	%f99, [%r6+116];
	ld.shared.f32 	%f100, [%r9+3712];
	fma.rn.f32 	%f101, %f99, %f100, %f98;
	ld.shared.f32 	%f102, [%r6+120];
	ld.shared.f32 	%f103, [%r9+3840];
	fma.rn.f32 	%f104, %f102, %f103, %f101;
	ld.shared.f32 	%f105, [%r6+124];
	ld.shared.f32 	%f106, [%r9+3968];
	fma.rn.f32 	%f110, %f105, %f106, %f104;
	bar.sync 	0;
	add.s32 	%r42, %r42, 1;
	setp.ne.s32 	%p8, %r42, 0;
	add.s32 	%r41, %r41, %r12;
	add.s32 	%r40, %r40, 32;
	add.s32 	%r39, %r39, 32;
	add.s32 	%r38, %r38, 32;
	@%p8 bra 	$L__BB0_2;
$L__BB0_7:
	setp.ge.s32 	%p9, %r2, %r24;
	setp.ge.s32 	%p10, %r5, %r25;
	or.pred  	%p11, %p9, %p10;
	@%p11 bra 	$L__BB0_9;
	mad.lo.s32 	%r37, %r25, %r2, %r5;
	cvta.to.global.u64 	%rd10, %rd6;
	mul.wide.s32 	%rd11, %r37, 4;
	add.s64 	%rd12, %rd10, %rd11;
	st.global.f32 	[%rd12], %f110;
$L__BB0_9:
	ret;

}


// ===== COMPILED SASS (sm_100) =====

	.target	sm_100

	.elftype	@"ET_EXEC"


//--------------------- .note.nv.tkinfo           --------------------------
	.section	.note.nv.tkinfo,"",@"SHT_NOTE"
	.sectionflags	@"SHF_NOTE_NV_TKINFO"
	.tkinfo
        /*0018*/ 	.word	0x00000002
        /*0030*/ 	.string	""
        /*0030*/ 	.string	"ptxas"
        /*0030*/ 	.string	"Cuda compilation tools, release 13.0, V13.0.88"
        /*0030*/ 	.string	"Build cuda_13.0.r13.0/compiler.36424714_0"
        /*0030*/ 	.string	"-arch sm_100 -m 64 "



//--------------------- .note.nv.cuinfo           --------------------------
	.section	.note.nv.cuinfo,"",@"SHT_NOTE"
	.sectionflags	@"SHF_NOTE_NV_CUINFO"
        /*0018*/ 	.short	0x0002
        /*001a*/ 	.short	0x0064
        /*001c*/ 	.short	0x0082
	.zero		2


//--------------------- .nv.info                  --------------------------
	.section	.nv.info,"",@"SHT_CUDA_INFO"
	.align	4


	//----- nvinfo : EIATTR_REGCOUNT
	.align		4
        /*0000*/ 	.byte	0x04, 0x2f
        /*0002*/ 	.short	(.L_1 - .L_0)
	.align		4
.L_0:
        /*0004*/ 	.word	index@(_Z12matmul_tiledPKfS0_Pfiii)
        /*0008*/ 	.word	0x00000020


	//----- nvinfo : EIATTR_FRAME_SIZE
	.align		4
.L_1:
        /*000c*/ 	.byte	0x04, 0x11
        /*000e*/ 	.short	(.L_3 - .L_2)
	.align		4
.L_2:
        /*0010*/ 	.word	index@(_Z12matmul_tiledPKfS0_Pfiii)
        /*0014*/ 	.word	0x00000000


	//----- nvinfo : EIATTR_MIN_STACK_SIZE
	.align		4
.L_3:
        /*0018*/ 	.byte	0x04, 0x12
        /*001a*/ 	.short	(.L_5 - .L_4)
	.align		4
.L_4:
        /*001c*/ 	.word	index@(_Z12matmul_tiledPKfS0_Pfiii)
        /*0020*/ 	.word	0x00000000
.L_5:


//--------------------- .nv.compat                --------------------------
	.section	.nv.compat,"",@"SHT_CUDA_COMPAT_INFO"
	.align	4
        /*0000*/ 	.byte	0x02, 0x09, 0x00, 0x00, 0x02, 0x02, 0x01, 0x00, 0x02, 0x05, 0x05, 0x00, 0x03, 0x07, 0x01, 0x01
        /*0010*/ 	.byte	0x02, 0x03, 0x00, 0x00, 0x02, 0x06, 0x01, 0x00, 0x04, 0x0b, 0x08, 0x00, 0x09, 0x00, 0x00, 0x00
        /*0020*/ 	.byte	0x00, 0x00, 0x00, 0x00


//--------------------- .nv.info._Z12matmul_tiledPKfS0_Pfiii --------------------------
	.section	.nv.info._Z12matmul_tiledPKfS0_Pfiii,"",@"SHT_CUDA_INFO"
	.sectionflags	@""
	.align	4


	//----- nvinfo : EIATTR_CUDA_API_VERSION
	.align		4
        /*0000*/ 	.byte	0x04, 0x37
        /*0002*/ 	.short	(.L_7 - .L_6)
.L_6:
        /*0004*/ 	.word	0x00000082


	//----- nvinfo : EIATTR_KPARAM_INFO
	.align		4
.L_7:
        /*0008*/ 	.byte	0x04, 0x17
        /*000a*/ 	.short	(.L_9 - .L_8)
.L_8:
        /*000c*/ 	.word	0x00000000
        /*0010*/ 	.short	0x0005
        /*0012*/ 	.short	0x0020
        /*0014*/ 	.byte	0x00, 0xf0, 0x11, 0x00


	//----- nvinfo : EIATTR_KPARAM_INFO
	.align		4
.L_9:
        /*0018*/ 	.byte	0x04, 0x17
        /*001a*/ 	.short	(.L_11 - .L_10)
.L_10:
        /*001c*/ 	.word	0x00000000
        /*0020*/ 	.short	0x0004
        /*0022*/ 	.short	0x001c
        /*0024*/ 	.byte	0x00, 0xf0, 0x11, 0x00


	//----- nvinfo : EIATTR_KPARAM_INFO
	.align		4
.L_11:
        /*0028*/ 	.byte	0x04, 0x17
        /*002a*/ 	.short	(.L_13 - .L_12)
.L_12:
        /*002c*/ 	.word	0x00000000
        /*0030*/ 	.short	0x0003
        /*0032*/ 	.short	0x0018
        /*0034*/ 	.byte	0x00, 0xf0, 0x11, 0x00


	//----- nvinfo : EIATTR_KPARAM_INFO
	.align		4
.L_13:
        /*0038*/ 	.byte	0x04, 0x17
        /*003a*/ 	.short	(.L_15 - .L_14)
.L_14:
        /*003c*/ 	.word	0x00000000
        /*0040*/ 	.short	0x0002
        /*0042*/ 	.short	0x0010
        /*0044*/ 	.byte	0x00, 0xf5, 0x21, 0x00


	//----- nvinfo : EIATTR_KPARAM_INFO
	.align		4
.L_15:
        /*0048*/ 	.byte	0x04, 0x17
        /*004a*/ 	.short	(.L_17 - .L_16)
.L_16:
        /*004c*/ 	.word	0x00000000
        /*0050*/ 	.short	0x0001
        /*0052*/ 	.short	0x0008
        /*0054*/ 	.byte	0x00, 0xf5, 0x21, 0x00


	//----- nvinfo : EIATTR_KPARAM_INFO
	.align		4
.L_17:
        /*0058*/ 	.byte	0x04, 0x17
        /*005a*/ 	.short	(.L_19 - .L_18)
.L_18:
        /*005c*/ 	.word	0x00000000
        /*0060*/ 	.short	0x0000
        /*0062*/ 	.short	0x0000
        /*0064*/ 	.byte	0x00, 0xf5, 0x21, 0x00


	//----- nvinfo : EIATTR_SPARSE_MMA_MASK
	.align		4
.L_19:
        /*0068*/ 	.byte	0x03, 0x50
        /*006a*/ 	.short	0x0000


	//----- nvinfo : EIATTR_MAXREG_COUNT
	.align		4
        /*006c*/ 	.byte	0x03, 0x1b
        /*006e*/ 	.short	0x00ff


	//----- nvinfo : EIATTR_NUM_BARRIERS
	.align		4
        /*0070*/ 	.byte	0x02, 0x4c
        /*0072*/ 	.byte	0x01
	.zero		1


	//----- nvinfo : EIATTR_MERCURY_ISA_VERSION
	.align		4
        /*0074*/ 	.byte	0x03, 0x5f
        /*0076*/ 	.short	0x0101


	//----- nvinfo : EIATTR_VRC_CTA_INIT_COUNT
	.align		4
        /*0078*/ 	.byte	0x02, 0x4a
	.zero		1
	.zero		1


	//----- nvinfo : EIATTR_EXIT_INSTR_OFFSETS
	.align		4
        /*007c*/ 	.byte	0x04, 0x1c
        /*007e*/ 	.short	(.L_21 - .L_20)


	//   ....[0]....
.L_20:
        /*0080*/ 	.word	0x00000820


	//   ....[1]....
        /*0084*/ 	.word	0x00000870


	//----- nvinfo : EIATTR_CBANK_PARAM_SIZE
	.align		4
.L_21:
        /*0088*/ 	.byte	0x03, 0x19
        /*008a*/ 	.short	0x0024


	//----- nvinfo : EIATTR_PARAM_CBANK
	.align		4
        /*008c*/ 	.byte	0x04, 0x0a
        /*008e*/ 	.short	(.L_23 - .L_22)
	.align		4
.L_22:
        /*0090*/ 	.word	index@(.nv.constant0._Z12matmul_tiledPKfS0_Pfiii)
        /*0094*/ 	.short	0x0380
        /*0096*/ 	.short	0x0024


	//----- nvinfo : EIATTR_SW_WAR
	.align		4
.L_23:
        /*0098*/ 	.byte	0x04, 0x36
        /*009a*/ 	.short	(.L_25 - .L_24)
.L_24:
        /*009c*/ 	.word	0x00000008
.L_25:


//--------------------- .nv.callgraph             --------------------------
	.section	.nv.callgraph,"",@"SHT_CUDA_CALLGRAPH"
	.align	4
	.sectionentsize	8
	.align		4
        /*0000*/ 	.word	0x00000000
	.align		4
        /*0004*/ 	.word	0xffffffff
	.align		4
        /*0008*/ 	.word	0x00000000
	.align		4
        /*000c*/ 	.word	0xfffffffe
	.align		4
        /*0010*/ 	.word	0x00000000
	.align		4
        /*0014*/ 	.word	0xfffffffd
	.align		4
        /*0018*/ 	.word	0x00000000
	.align		4
        /*001c*/ 	.word	0xfffffffc


//--------------------- .text._Z12matmul_tiledPKfS0_Pfiii --------------------------
	.section	.text._Z12matmul_tiledPKfS0_Pfiii,"ax",@progbits
	.align	128
        .global         _Z12matmul_tiledPKfS0_Pfiii
        .type           _Z12matmul_tiledPKfS0_Pfiii,@function
        .size           _Z12matmul_tiledPKfS0_Pfiii,(.L_x_3 - _Z12matmul_tiledPKfS0_Pfiii)
        .other          _Z12matmul_tiledPKfS0_Pfiii,@"STO_CUDA_ENTRY STV_DEFAULT"
_Z12matmul_tiledPKfS0_Pfiii:
.text._Z12matmul_tiledPKfS0_Pfiii:
[----:B------:R-:W-:Y:S01]  /*0000*/  LDC R1, c[0x0][0x37c] ;  /* 0x0000df00ff017b82 */ /* 0x000fe20000000800 */
[----:B------:R-:W0:Y:S01]  /*0010*/  S2R R18, SR_CTAID.Y ;  /* 0x0000000000127919 */ /* 0x000e220000002600 */
[----:B------:R-:W1:Y:S01]  /*0020*/  LDCU UR10, c[0x0][0x3a0] ;  /* 0x00007400ff0a77ac */ /* 0x000e620008000800 */
[----:B------:R-:W-:Y:S01]  /*0030*/  HFMA2 R23, -RZ, RZ, 0, 0 ;  /* 0x00000000ff177431 */ /* 0x000fe200000001ff */
[----:B------:R-:W0:Y:S01]  /*0040*/  S2R R17, SR_TID.Y ;  /* 0x0000000000117919 */ /* 0x000e220000002200 */
[----:B------:R-:W2:Y:S01]  /*0050*/  LDCU.64 UR8, c[0x0][0x358] ;  /* 0x00006b00ff0877ac */ /* 0x000ea20008000a00 */
[----:B------:R-:W3:Y:S01]  /*0060*/  S2R R2, SR_CTAID.X ;  /* 0x0000000000027919 */ /* 0x000ee20000002500 */
[----:B------:R-:W3:Y:S01]  /*0070*/  S2R R16, SR_TID.X ;  /* 0x0000000000107919 */ /* 0x000ee20000002100 */
[----:B-1----:R-:W-:Y:S01]  /*0080*/  UISETP.GE.AND UP0, UPT, UR10, 0x1, UPT ;  /* 0x000000010a00788c */ /* 0x002fe2000bf06270 */
[----:B0-----:R-:W-:Y:S02]  /*0090*/  LEA R18, R18, R17, 0x5 ;  /* 0x0000001112127211 */ /* 0x001fe400078e28ff */
[----:B---3--:R-:W-:-:S06]  /*00a0*/  LEA R19, R2, R16, 0x5 ;  /* 0x0000001002137211 */ /* 0x008fcc00078e28ff */
[----:B--2---:R-:W-:Y:S05]  /*00b0*/  BRA.U !UP0, `(.L_x_0) ;  /* 0x0000000508cc7547 */ /* 0x004fea000b800000 */
[----:B------:R-:W0:Y:S01]  /*00c0*/  S2UR UR7, SR_CgaCtaId ;  /* 0x00000000000779c3 */ /* 0x000e220000008800 */
[----:B------:R-:W1:Y:S01]  /*00d0*/  LDCU UR11, c[0x0][0x39c] ;  /* 0x00007380ff0b77ac */ /* 0x000e620008000800 */
[----:B------:R-:W-:Y:S01]  /*00e0*/  MOV R23, RZ ;  /* 0x000000ff00177202 */ /* 0x000fe20000000f00 */
[----:B------:R-:W-:Y:S01]  /*00f0*/  IMAD R6, R18, UR10, R16 ;  /* 0x0000000a12067c24 */ /* 0x000fe2000f8e0210 */
[----:B------:R-:W-:Y:S01]  /*0100*/  UMOV UR5, 0x400 ;  /* 0x0000040000057882 */ /* 0x000fe20000000000 */
[----:B------:R-:W-:-:S03]  /*0110*/  UIADD3 UR4, UPT, UPT, UR10, 0x1f, URZ ;  /* 0x0000001f0a047890 */ /* 0x000fc6000fffe0ff */
[----:B------:R-:W2:Y:S01]  /*0120*/  LDC R0, c[0x0][0x39c] ;  /* 0x0000e700ff007b82 */ /* 0x000ea20000000800 */
[----:B------:R-:W-:Y:S02]  /*0130*/  UIADD3 UR6, UPT, UPT, UR5, 0x1000, URZ ;  /* 0x0000100005067890 */ /* 0x000fe4000fffe0ff */
[----:B------:R-:W-:Y:S01]  /*0140*/  USHF.R.U32.HI UR4, URZ, 0x5, UR4 ;  /* 0x00000005ff047899 */ /* 0x000fe20008011604 */
[----:B------:R-:W3:Y:S04]  /*0150*/  LDCU UR13, c[0x0][0x3a0] ;  /* 0x00007400ff0d77ac */ /* 0x000ee80008000800 */
[----:B------:R-:W4:Y:S01]  /*0160*/  LDC.64 R20, c[0x0][0x380] ;  /* 0x0000e000ff147b82 */ /* 0x000f220000000a00 */
[----:B------:R-:W2:Y:S01]  /*0170*/  LDCU UR12, c[0x0][0x398] ;  /* 0x00007300ff0c77ac */ /* 0x000ea20008000800 */
[----:B-1----:R-:W-:Y:S01]  /*0180*/  IMAD R7, R17, UR11, R16 ;  /* 0x0000000b11077c24 */ /* 0x002fe2000f8e0210 */
[----:B------:R-:W-:-:S02]  /*0190*/  UIADD3 UR4, UPT, UPT, -UR4, URZ, URZ ;  /* 0x000000ff04047290 */ /* 0x000fc4000fffe1ff */
[----:B0-----:R-:W-:Y:S02]  /*01a0*/  ULEA UR5, UR7, UR5, 0x18 ;  /* 0x0000000507057291 */ /* 0x001fe4000f8ec0ff */
[----:B------:R-:W-:Y:S01]  /*01b0*/  LEA R7, R2, R7, 0x5 ;  /* 0x0000000702077211 */ /* 0x000fe200078e28ff */
[----:B------:R-:W-:-:S03]  /*01c0*/  ULEA UR6, UR7, UR6, 0x18 ;  /* 0x0000000607067291 */ /* 0x000fc6000f8ec0ff */
[----:B------:R-:W-:-:S03]  /*01d0*/  LEA R5, R17, UR5, 0x7 ;  /* 0x0000000511057c11 */ /* 0x000fc6000f8e38ff */
[C---:B------:R-:W-:Y:S02]  /*01e0*/  LEA R3, R16.reuse, UR6, 0x2 ;  /* 0x0000000610037c11 */ /* 0x040fe4000f8e10ff */
[----:B------:R-:W-:Y:S02]  /*01f0*/  LEA R4, R16, R5, 0x2 ;  /* 0x0000000510047211 */ /* 0x000fe400078e10ff */
[----:B---3--:R-:W-:-:S07]  /*0200*/  LEA R2, R17, R3, 0x7 ;  /* 0x0000000311027211 */ /* 0x008fce00078e38ff */
.L_x_1:
[----:B------:R-:W-:Y:S01]  /*0210*/  ISETP.GE.AND P0, PT, R17, UR13, PT ;  /* 0x0000000d11007c0c */ /* 0x000fe2000bf06270 */
[----:B------:R-:W-:Y:S01]  /*0220*/  HFMA2 R29, -RZ, RZ, 0, 0 ;  /* 0x00000000ff1d7431 */ /* 0x000fe200000001ff */
[----:B------:R-:W-:Y:S01]  /*0230*/  ISETP.GE.AND P1, PT, R16, UR13, PT ;  /* 0x0000000d10007c0c */ /* 0x000fe2000bf26270 */
[----:B----4-:R-:W-:Y:S01]  /*0240*/  IMAD.WIDE R8, R6, 0x4, R20 ;  /* 0x0000000406087825 */ /* 0x010fe200078e0214 */
[----:B--2---:R-:W-:Y:S02]  /*0250*/  ISETP.GE.OR P0, PT, R19, R0, P0 ;  /* 0x000000001300720c */ /* 0x004fe40000706670 */
[----:B------:R-:W-:Y:S02]  /*0260*/  ISETP.GE.OR P1, PT, R18, UR12, P1 ;  /* 0x0000000c12007c0c */ /* 0x000fe40008f26670 */
[----:B------:R-:W-:-:S09]  /*0270*/  MOV R27, RZ ;  /* 0x000000ff001b7202 */ /* 0x000fd20000000f00 */
[----:B------:R-:W0:Y:S02]  /*0280*/  @!P0 LDC.64 R10, c[0x0][0x388] ;  /* 0x0000e200ff0a8b82 */ /* 0x000e240000000a00 */
[----:B------:R-:W2:Y:S01]  /*0290*/  @!P1 LDG.E.CONSTANT R27, desc[UR8][R8.64] ;  /* 0x00000008081b9981 */ /* 0x000ea2000c1e9900 */
[----:B0-----:R-:W-:-:S05]  /*02a0*/  @!P0 IMAD.WIDE R10, R7, 0x4, R10 ;  /* 0x00000004070a8825 */ /* 0x001fca00078e020a */
[----:B------:R-:W3:Y:S04]  /*02b0*/  @!P0 LDG.E.CONSTANT R29, desc[UR8][R10.64] ;  /* 0x000000080a1d8981 */ /* 0x000ee8000c1e9900 */
[----:B--2---:R-:W-:Y:S04]  /*02c0*/  STS [R4], R27 ;  /* 0x0000001b04007388 */ /* 0x004fe80000000800 */
[----:B---3--:R-:W-:Y:S01]  /*02d0*/  STS [R2], R29 ;  /* 0x0000001d02007388 */ /* 0x008fe20000000800 */
[----:B------:R-:W-:Y:S06]  /*02e0*/  BAR.SYNC.DEFER_BLOCKING 0x0 ;  /* 0x0000000000007b1d */ /* 0x000fec0000010000 */
[----:B------:R-:W-:Y:S04]  /*02f0*/  LDS R22, [R3] ;  /* 0x0000000003167984 */ /* 0x000fe80000000800 */
[----:B------:R-:W0:Y:S04]  /*0300*/  LDS.128 R12, [R5] ;  /* 0x00000000050c7984 */ /* 0x000e280000000c00 */
[----:B------:R-:W1:Y:S04]  /*0310*/  LDS R26, [R3+0x80] ;  /* 0x00008000031a7984 */ /* 0x000e680000000800 */
[----:B------:R-:W2:Y:S04]  /*0320*/  LDS R25, [R3+0x100] ;  /* 0x0001000003197984 */ /* 0x000ea80000000800 */
[----:B------:R-:W3:Y:S04]  /*0330*/  LDS R24, [R3+0x180] ;  /* 0x0001800003187984 */ /* 0x000ee80000000800 */
[----:B------:R-:W-:Y:S01]  /*0340*/  LDS.128 R8, [R5+0x10] ;  /* 0x0000100005087984 */ /* 0x000fe20000000c00 */
[----:B0-----:R-:W-:-:S03]  /*0350*/  FFMA R12, R12, R22, R23 ;  /* 0x000000160c0c7223 */ /* 0x001fc60000000017 */
[----:B------:R-:W0:Y:S01]  /*0360*/  LDS R23, [R3+0x200] ;  /* 0x0002000003177984 */ /* 0x000e220000000800 */
[----:B-1----:R-:W-:-:S03]  /*0370*/  FFMA R12, R26, R13, R12 ;  /* 0x0000000d1a0c7223 */ /* 0x002fc6000000000c */
[----:B------:R-:W1:Y:S01]  /*0380*/  LDS R22, [R3+0x280] ;  /* 0x0002800003167984 */ /* 0x000e620000000800 */
[----:B--2---:R-:W-:-:S03]  /*0390*/  FFMA R13, R25, R14, R12 ;  /* 0x0000000e190d7223 */ /* 0x004fc6000000000c */
[----:B------:R-:W2:Y:S01]  /*03a0*/  LDS R25, [R3+0x300] ;  /* 0x0003000003197984 */ /* 0x000ea20000000800 */
[----:B---3--:R-:W-:-:S03]  /*03b0*/  FFMA R13, R24, R15, R13 ;  /* 0x0000000f180d7223 */ /* 0x008fc6000000000d */
[----:B------:R-:W3:Y:S04]  /*03c0*/  LDS R24, [R3+0x380] ;  /* 0x0003800003187984 */ /* 0x000ee80000000800 */
[----:B------:R-:W-:Y:S01]  /*03d0*/  LDS R26, [R3+0xb80] ;  /* 0x000b8000031a7984 */ /* 0x000fe20000000800 */
[----:B0-----:R-:W-:-:S03]  /*03e0*/  FFMA R27, R8, R23, R13 ;  /* 0x00000017081b7223 */ /* 0x001fc6000000000d */
[----:B------:R-:W-:Y:S04]  /*03f0*/  LDS R23, [R3+0x400] ;  /* 0x0004000003177984 */ /* 0x000fe80000000800 */
[----:B------:R-:W0:Y:S01]  /*0400*/  LDS.128 R12, [R5+0x20] ;  /* 0x00002000050c7984 */ /* 0x000e220000000c00 */
[----:B-1----:R-:W-:-:S03]  /*0410*/  FFMA R8, R22, R9, R27 ;  /* 0x0000000916087223 */ /* 0x002fc6000000001b */
[----:B------:R-:W1:Y:S01]  /*0420*/  LDS R22, [R3+0x480] ;  /* 0x0004800003167984 */ /* 0x000e620000000800 */
[----:B--2---:R-:W-:-:S03]  /*0430*/  FFMA R9, R25, R10, R8 ;  /* 0x0000000a19097223 */ /* 0x004fc60000000008 */
[----:B------:R-:W2:Y:S01]  /*0440*/  LDS R25, [R3+0x500] ;  /* 0x0005000003197984 */ /* 0x000ea20000000800 */
[----:B---3--:R-:W-:-:S03]  /*0450*/  FFMA R9, R24, R11, R9 ;  /* 0x0000000b18097223 */ /* 0x008fc60000000009 */
[----:B------:R-:W3:Y:S01]  /*0460*/  LDS R24, [R3+0x580] ;  /* 0x0005800003187984 */ /* 0x000ee20000000800 */
        /* <DEDUP_REMOVED lines=26> */
[----:B------:R-:W-:Y:S04]  /*0610*/  LDS R27, [R3+0xc00] ;  /* 0x000c0000031b7984 */ /* 0x000fe80000000800 */
[----:B------:R-:W-:Y:S01]  /*0620*/  LDS R24, [R3+0xc80] ;  /* 0x000c800003187984 */ /* 0x000fe20000000800 */
[----:B0-----:R-:W-:-:S03]  /*0630*/  FFMA R23, R8, R23, R13 ;  /* 0x0000001708177223 */ /* 0x001fc6000000000d */
[----:B------:R-:W0:Y:S01]  /*0640*/  LDS.128 R12, [R5+0x60] ;  /* 0x00006000050c7984 */ /* 0x000e220000000c00 */
[----:B-1----:R-:W-:-:S03]  /*0650*/  FFMA R22, R22, R9, R23 ;  /* 0x0000000916167223 */ /* 0x002fc60000000017 */
[----:B------:R-:W1:Y:S01]  /*0660*/  LDS R23, [R3+0xd00] ;  /* 0x000d000003177984 */ /* 0x000e620000000800 */
[----:B--2---:R-:W-:-:S03]  /*0670*/  FFMA R25, R25, R10, R22 ;  /* 0x0000000a19197223 */ /* 0x004fc60000000016 */
[----:B------:R-:W2:Y:S01]  /*0680*/  LDS R22, [R3+0xd80] ;  /* 0x000d800003167984 */ /* 0x000ea20000000800 */
[----:B------:R-:W-:-:S03]  /*0690*/  FFMA R11, R26, R11, R25 ;  /* 0x0000000b1a0b7223 */ /* 0x000fc60000000019 */
[----:B------:R-:W-:Y:S01]  /*06a0*/  LDS R25, [R3+0xe00] ;  /* 0x000e000003197984 */ /* 0x000fe20000000800 */
[----:B0-----:R-:W-:-:S03]  /*06b0*/  FFMA R27, R12, R27, R11 ;  /* 0x0000001b0c1b7223 */ /* 0x001fc6000000000b */
[----:B------:R-:W0:Y:S01]  /*06c0*/  LDS.128 R8, [R5+0x70] ;  /* 0x0000700005087984 */ /* 0x000e220000000c00 */
[----:B------:R-:W-:-:S03]  /*06d0*/  FFMA R24, R24, R13, R27 ;  /* 0x0000000d18187223 */ /* 0x000fc6000000001b */
[----:B------:R-:W3:Y:S04]  /*06e0*/  LDS R27, [R3+0xe80] ;  /* 0x000e8000031b7984 */ /* 0x000ee80000000800 */
[----:B------:R-:W4:Y:S04]  /*06f0*/  LDS R13, [R3+0xf00] ;  /* 0x000f0000030d7984 */ /* 0x000f280000000800 */
[----:B------:R-:W5:Y:S01]  /*0700*/  LDS R12, [R3+0xf80] ;  /* 0x000f8000030c7984 */ /* 0x000f620000000800 */
[----:B-1----:R-:W-:Y:S01]  /*0710*/  FFMA R23, R23, R14, R24 ;  /* 0x0000000e17177223 */ /* 0x002fe20000000018 */
[----:B------:R-:W-:-:S03]  /*0720*/  UIADD3 UR4, UPT, UPT, UR4, 0x1, URZ ;  /* 0x0000000104047890 */ /* 0x000fc6000fffe0ff */
[----:B--2---:R-:W-:Y:S01]  /*0730*/  FFMA R15, R22, R15, R23 ;  /* 0x0000000f160f7223 */ /* 0x004fe20000000017 */
[----:B------:R-:W-:Y:S01]  /*0740*/  UISETP.NE.AND UP0, UPT, UR4, URZ, UPT ;  /* 0x000000ff0400728c */ /* 0x000fe2000bf05270 */
[----:B------:R-:W-:Y:S02]  /*0750*/  IADD3 R17, PT, PT, R17, 0x20, RZ ;  /* 0x0000002011117810 */ /* 0x000fe40007ffe0ff */
[----:B------:R-:W-:Y:S02]  /*0760*/  IADD3 R6, PT, PT, R6, 0x20, RZ ;  /* 0x0000002006067810 */ /* 0x000fe40007ffe0ff */
[----:B------:R-:W-:Y:S02]  /*0770*/  IADD3 R16, PT, PT, R16, 0x20, RZ ;  /* 0x0000002010107810 */ /* 0x000fe40007ffe0ff */
[----:B------:R-:W-:Y:S01]  /*0780*/  LEA R7, R0, R7, 0x5 ;  /* 0x0000000700077211 */ /* 0x000fe200078e28ff */
[----:B0-----:R-:W-:-:S04]  /*0790*/  FFMA R8, R8, R25, R15 ;  /* 0x0000001908087223 */ /* 0x001fc8000000000f */
[----:B---3--:R-:W-:-:S04]  /*07a0*/  FFMA R8, R27, R9, R8 ;  /* 0x000000091b087223 */ /* 0x008fc80000000008 */
[----:B----4-:R-:W-:-:S04]  /*07b0*/  FFMA R13, R13, R10, R8 ;  /* 0x0000000a0d0d7223 */ /* 0x010fc80000000008 */
[----:B-----5:R-:W-:Y:S01]  /*07c0*/  FFMA R23, R12, R11, R13 ;  /* 0x0000000b0c177223 */ /* 0x020fe2000000000d */
[----:B------:R-:W-:Y:S06]  /*07d0*/  BAR.SYNC.DEFER_BLOCKING 0x0 ;  /* 0x0000000000007b1d */ /* 0x000fec0000010000 */
[----:B------:R-:W-:Y:S05]  /*07e0*/  BRA.U UP0, `(.L_x_1) ;  /* 0xfffffff900887547 */ /* 0x000fea000b83ffff */
.L_x_0:
[----:B------:R-:W0:Y:S02]  /*07f0*/  LDCU.64 UR4, c[0x0][0x398] ;  /* 0x00007300ff0477ac */ /* 0x000e240008000a00 */
[----:B0-----:R-:W-:-:S04]  /*0800*/  ISETP.GE.AND P0, PT, R19, UR5, PT ;  /* 0x0000000513007c0c */ /* 0x001fc8000bf06270 */
[----:B------:R-:W-:-:S13]  /*0810*/  ISETP.GE.OR P0, PT, R18, UR4, P0 ;  /* 0x0000000412007c0c */ /* 0x000fda0008706670 */
[----:B------:R-:W-:Y:S05]  /*0820*/  @P0 EXIT ;  /* 0x000000000000094d */ /* 0x000fea0003800000 */
[----:B------:R-:W0:Y:S01]  /*0830*/  LDC.64 R2, c[0x0][0x390] ;  /* 0x0000e400ff027b82 */ /* 0x000e220000000a00 */
[----:B------:R-:W-:-:S04]  /*0840*/  IMAD R19, R18, UR5, R19 ;  /* 0x0000000512137c24 */ /* 0x000fc8000f8e0213 */
[----:B0-----:R-:W-:-:S05]  /*0850*/  IMAD.WIDE R2, R19, 0x4, R2 ;  /* 0x0000000413027825 */ /* 0x001fca00078e0202 */
[----:B------:R-:W-:Y:S01]  /*0860*/  STG.E desc[UR8][R2.64], R23 ;  /* 0x0000001702007986 */ /* 0x000fe2000c101908 */
[----:B------:R-:W-:Y:S05]  /*0870*/  EXIT ;  /* 0x000000000000794d */ /* 0x000fea0003800000 */
.L_x_2:
[----:B------:R-:W-:-:S00]  /*0880*/  BRA `(.L_x_2) ;  /* 0xfffffffc00fc7947 */ /* 0x000fc0000383ffff */
[----:B------:R-:W-:-:S00]  /*0890*/  NOP ;  /* 0x0000000000007918 */ /* 0x000fc00000000000 */
        /* <DEDUP_REMOVED lines=14> */
.L_x_3:


//--------------------- .nv.shared._Z12matmul_tiledPKfS0_Pfiii --------------------------
	.section	.nv.shared._Z12matmul_tiledPKfS0_Pfiii,"aw",@nobits
	.sectionflags	@""
	.align	4
.nv.shared._Z12matmul_tiledPKfS0_Pfiii:
	.zero		9216


//--------------------- .nv.shared.reserved.0     --------------------------
	.section	.nv.shared.reserved.0,"aw",@nobits
	.weak		__nv_reservedSMEM_offset_0_alias
	.size		__nv_reservedSMEM_offset_0_alias, 0, 64
	.other		__nv_reservedSMEM_offset_0_alias,@"STO_CUDA_RESERVED_SHARED STV_DEFAULT"
__nv_reservedSMEM_offset_0_alias:
	.zero		0
	.zero		64


//--------------------- .nv.constant0._Z12matmul_tiledPKfS0_Pfiii --------------------------
	.section	.nv.constant0._Z12matmul_tiledPKfS0_Pfiii,"a",@progbits
	.sectionflags	@""
	.align	4
.nv.constant0._Z12matmul_tiledPKfS0_Pfiii:
	.zero		932


//--------------------- SYMBOLS --------------------------

	.type		.nv.reservedSmem.offset0,@object
	.size		.nv.reservedSmem.offset0,0x4
	.type		.nv.reservedSmem.cap,@object
	.size		.nv.reservedSmem.cap,0x4
